	.headerflags	@"EF_CUDA_TEXMODE_UNIFIED EF_CUDA_64BIT_ADDRESS EF_CUDA_ACCELERATORS EF_CUDA_SM90 EF_CUDA_VIRTUAL_SM(EF_CUDA_SM90)"
	.elftype	@"ET_EXEC"


//--------------------- .nv.info                  --------------------------
	.section	.nv.info,"",@"SHT_CUDA_INFO"
	.align	4


	//----- nvinfo : EIATTR_REGCOUNT
	.align		4
        /*0000*/ 	.byte	0x04, 0x2f
        /*0002*/ 	.short	(.L_3 - .L_2)
	.align		4
.L_2:
        /*0004*/ 	.word	index@(triton_poi_fused__native_batch_norm_legit_no_training_relu_67)
        /*0008*/ 	.word	0x00000011


	//----- nvinfo : EIATTR_MIN_STACK_SIZE
	.align		4
.L_3:
        /*000c*/ 	.byte	0x04, 0x12
        /*000e*/ 	.short	(.L_5 - .L_4)
	.align		4
.L_4:
        /*0010*/ 	.word	index@(triton_poi_fused__native_batch_norm_legit_no_training_relu_67)
        /*0014*/ 	.word	0x00000000


	//----- nvinfo : EIATTR_FRAME_SIZE
	.align		4
.L_5:
        /*0018*/ 	.byte	0x04, 0x11
        /*001a*/ 	.short	(.L_7 - .L_6)
	.align		4
.L_6:
        /*001c*/ 	.word	index@(triton_poi_fused__native_batch_norm_legit_no_training_relu_67)
        /*0020*/ 	.word	0x00000000


	//----- nvinfo : EIATTR_MIN_STACK_SIZE
	.align		4
.L_7:
        /*0024*/ 	.byte	0x04, 0x12
        /*0026*/ 	.short	(.L_9 - .L_8)
	.align		4
.L_8:
        /*0028*/ 	.word	index@(triton_poi_fused__native_batch_norm_legit_no_training_relu_67)
        /*002c*/ 	.word	0x00000000
.L_9:


//--------------------- .nv.info.triton_poi_fused__native_batch_norm_legit_no_training_relu_67 --------------------------
	.section	.nv.info.triton_poi_fused__native_batch_norm_legit_no_training_relu_67,"",@"SHT_CUDA_INFO"
	.sectionflags	@""
	.align	4


	//----- nvinfo : EIATTR_CUDA_API_VERSION
	.align		4
        /*0000*/ 	.byte	0x04, 0x37
        /*0002*/ 	.short	(.L_11 - .L_10)
.L_10:
        /*0004*/ 	.word	0x0000007c


	//----- nvinfo : EIATTR_KPARAM_INFO
	.align		4
.L_11:
        /*0008*/ 	.byte	0x04, 0x17
        /*000a*/ 	.short	(.L_13 - .L_12)
.L_12:
        /*000c*/ 	.word	0x00000000
        /*0010*/ 	.short	0x0006
        /*0012*/ 	.short	0x0030
        /*0014*/ 	.byte	0x00, 0xf0, 0x11, 0x00


	//----- nvinfo : EIATTR_KPARAM_INFO
	.align		4
.L_13:
        /*0018*/ 	.byte	0x04, 0x17
        /*001a*/ 	.short	(.L_15 - .L_14)
.L_14:
        /*001c*/ 	.word	0x00000000
        /*0020*/ 	.short	0x0005
        /*0022*/ 	.short	0x0028
        /*0024*/ 	.byte	0x00, 0xf4, 0x21, 0x00


	//----- nvinfo : EIATTR_KPARAM_INFO
	.align		4
.L_15:
        /*0028*/ 	.byte	0x04, 0x17
        /*002a*/ 	.short	(.L_17 - .L_16)
.L_16:
        /*002c*/ 	.word	0x00000000
        /*0030*/ 	.short	0x0004
        /*0032*/ 	.short	0x0020
        /*0034*/ 	.byte	0x00, 0xf4, 0x21, 0x00


	//----- nvinfo : EIATTR_KPARAM_INFO
	.align		4
.L_17:
        /*0038*/ 	.byte	0x04, 0x17
        /*003a*/ 	.short	(.L_19 - .L_18)
.L_18:
        /*003c*/ 	.word	0x00000000
        /*0040*/ 	.short	0x0003
        /*0042*/ 	.short	0x0018
        /*0044*/ 	.byte	0x00, 0xf4, 0x21, 0x00


	//----- nvinfo : EIATTR_KPARAM_INFO
	.align		4
.L_19:
        /*0048*/ 	.byte	0x04, 0x17
        /*004a*/ 	.short	(.L_21 - .L_20)
.L_20:
        /*004c*/ 	.word	0x00000000
        /*0050*/ 	.short	0x0002
        /*0052*/ 	.short	0x0010
        /*0054*/ 	.byte	0x00, 0xf4, 0x21, 0x00


	//----- nvinfo : EIATTR_KPARAM_INFO
	.align		4
.L_21:
        /*0058*/ 	.byte	0x04, 0x17
        /*005a*/ 	.short	(.L_23 - .L_22)
.L_22:
        /*005c*/ 	.word	0x00000000
        /*0060*/ 	.short	0x0001
        /*0062*/ 	.short	0x0008
        /*0064*/ 	.byte	0x00, 0xf4, 0x21, 0x00


	//----- nvinfo : EIATTR_KPARAM_INFO
	.align		4
.L_23:
        /*0068*/ 	.byte	0x04, 0x17
        /*006a*/ 	.short	(.L_25 - .L_24)
.L_24:
        /*006c*/ 	.word	0x00000000
        /*0070*/ 	.short	0x0000
        /*0072*/ 	.short	0x0000
        /*0074*/ 	.byte	0x00, 0xf4, 0x21, 0x00


	//----- nvinfo : EIATTR_SPARSE_MMA_MASK
	.align		4
.L_25:
        /*0078*/ 	.byte	0x03, 0x50
        /*007a*/ 	.short	0x0000


	//----- nvinfo : EIATTR_MAXREG_COUNT
	.align		4
        /*007c*/ 	.byte	0x03, 0x1b
        /*007e*/ 	.short	0x00ff


	//----- nvinfo : EIATTR_EXIT_INSTR_OFFSETS
	.align		4
        /*0080*/ 	.byte	0x04, 0x1c
        /*0082*/ 	.short	(.L_27 - .L_26)


	//   ....[0]....
.L_26:
        /*0084*/ 	.word	0x00000350


	//----- nvinfo : EIATTR_REQNTID
	.align		4
.L_27:
        /*0088*/ 	.byte	0x04, 0x10
        /*008a*/ 	.short	(.L_29 - .L_28)
.L_28:
        /*008c*/ 	.word	0x00000100
        /*0090*/ 	.word	0x00000001
        /*0094*/ 	.word	0x00000001


	//----- nvinfo : EIATTR_CBANK_PARAM_SIZE
	.align		4
.L_29:
        /*0098*/ 	.byte	0x03, 0x19
        /*009a*/ 	.short	0x0034


	//----- nvinfo : EIATTR_PARAM_CBANK
	.align		4
        /*009c*/ 	.byte	0x04, 0x0a
        /*009e*/ 	.short	(.L_31 - .L_30)
	.align		4
.L_30:
        /*00a0*/ 	.word	index@(.nv.constant0.triton_poi_fused__native_batch_norm_legit_no_training_relu_67)
        /*00a4*/ 	.short	0x0210
        /*00a6*/ 	.short	0x0034


	//----- nvinfo : EIATTR_SW_WAR
	.align		4
.L_31:
        /*00a8*/ 	.byte	0x04, 0x36
        /*00aa*/ 	.short	(.L_33 - .L_32)
.L_32:
        /*00ac*/ 	.word	0x00000008
.L_33:


//--------------------- .nv.callgraph             --------------------------
	.section	.nv.callgraph,"",@"SHT_CUDA_CALLGRAPH"
	.align	4
	.sectionentsize	8
	.align		4
        /*0000*/ 	.word	0x00000000
	.align		4
        /*0004*/ 	.word	0xffffffff
	.align		4
        /*0008*/ 	.word	0x00000000
	.align		4
        /*000c*/ 	.word	0xfffffffe
	.align		4
        /*0010*/ 	.word	0x00000000
	.align		4
        /*0014*/ 	.word	0xfffffffd
	.align		4
        /*0018*/ 	.word	0x00000000
	.align		4
        /*001c*/ 	.word	0xfffffffc


//--------------------- .nv.constant4             --------------------------
	.section	.nv.constant4,"a",@progbits
	.align	8
	.align		8
.nv.constant4:
        /*0000*/ 	.dword	_$_str
	.align		8
        /*0008*/ 	.dword	_$_str_$_2


//--------------------- .text.triton_poi_fused__native_batch_norm_legit_no_training_relu_67 --------------------------
	.section	.text.triton_poi_fused__native_batch_norm_legit_no_training_relu_67,"ax",@progbits
	.align	128
        .global         triton_poi_fused__native_batch_norm_legit_no_training_relu_67
        .type           triton_poi_fused__native_batch_norm_legit_no_training_relu_67,@function
        .size           triton_poi_fused__native_batch_norm_legit_no_training_relu_67,(.L_x_1 - triton_poi_fused__native_batch_norm_legit_no_training_relu_67)
        .other          triton_poi_fused__native_batch_norm_legit_no_training_relu_67,@"STO_CUDA_ENTRY STV_DEFAULT"
triton_poi_fused__native_batch_norm_legit_no_training_relu_67:
.text.triton_poi_fused__native_batch_norm_legit_no_training_relu_67:
[----:B------:R-:W-:Y:S01]  /*0000*/  LDC R1, c[0x0][0x28] ;  /* 0x00000a00ff017b82 */ /* 0x000fe20000000800 */
[----:B------:R-:W1:Y:S07]  /*0010*/  S2R R0, SR_TID.X ;  /* 0x0000000000007919 */ /* 0x000e6e0000002100 */
[----:B------:R-:W2:Y:S01]  /*0020*/  LDC.64 R6, c[0x0][0x220] ;  /* 0x00008800ff067b82 */ /* 0x000ea20000000a00 */
[----:B------:R-:W-:Y:S01]  /*0030*/  ULDC.64 UR4, c[0x0][0x208] ;  /* 0x0000820000047ab9 */ /* 0x000fe20000000a00 */
[----:B------:R-:W3:Y:S06]  /*0040*/  S2R R5, SR_CTAID.X ;  /* 0x0000000000057919 */ /* 0x000eec0000002500 */
[----:B------:R-:W4:Y:S08]  /*0050*/  LDC.64 R8, c[0x0][0x228] ;  /* 0x00008a00ff087b82 */ /* 0x000f300000000a00 */
[----:B------:R-:W5:Y:S01]  /*0060*/  LDC.64 R10, c[0x0][0x230] ;  /* 0x00008c00ff0a7b82 */ /* 0x000f620000000a00 */
[----:B-1----:R-:W-:-:S02]  /*0070*/  SHF.L.U32 R0, R0, 0x1, RZ ;  /* 0x0000000100007819 */ /* 0x002fc400000006ff */
[----:B---3--:R-:W-:Y:S02]  /*0080*/  SHF.R.S32.HI R3, RZ, 0x16, R5 ;  /* 0x00000016ff037819 */ /* 0x008fe40000011405 */
[----:B------:R-:W-:Y:S02]  /*0090*/  LOP3.LUT R0, R0, 0x1fe, RZ, 0xc0, !PT ;  /* 0x000001fe00007812 */ /* 0x000fe400078ec0ff */
[----:B------:R-:W-:Y:S02]  /*00a0*/  SGXT R3, R3, 0x1 ;  /* 0x000000010303781a */ /* 0x000fe40000000200 */
[----:B------:R-:W-:Y:S02]  /*00b0*/  LEA R0, R5, R0, 0x9 ;  /* 0x0000000005007211 */ /* 0x000fe400078e48ff */
[----:B------:R-:W1:Y:S02]  /*00c0*/  LDC.64 R4, c[0x0][0x218] ;  /* 0x00008600ff047b82 */ /* 0x000e640000000a00 */
[----:B------:R-:W-:-:S04]  /*00d0*/  LEA.HI R3, R3, R0, RZ, 0x8 ;  /* 0x0000000003037211 */ /* 0x000fc800078f40ff */
[----:B------:R-:W-:-:S04]  /*00e0*/  SHF.R.S32.HI R3, RZ, 0x8, R3 ;  /* 0x00000008ff037819 */ /* 0x000fc80000011403 */
[----:B------:R-:W-:-:S04]  /*00f0*/  LEA.HI R2, R3, R3, RZ, 0x9 ;  /* 0x0000000303027211 */ /* 0x000fc800078f48ff */
[----:B------:R-:W-:-:S04]  /*0100*/  LOP3.LUT R2, R2, 0xfffffe00, RZ, 0xc0, !PT ;  /* 0xfffffe0002027812 */ /* 0x000fc800078ec0ff */
[----:B------:R-:W-:Y:S02]  /*0110*/  IADD3 R13, R3, -R2, RZ ;  /* 0x80000002030d7210 */ /* 0x000fe40007ffe0ff */
[----:B------:R-:W3:Y:S03]  /*0120*/  LDC.64 R2, c[0x0][0x210] ;  /* 0x00008400ff027b82 */ /* 0x000ee60000000a00 */
[----:B--2---:R-:W-:-:S06]  /*0130*/  IMAD.WIDE R6, R13, 0x4, R6 ;  /* 0x000000040d067825 */ /* 0x004fcc00078e0206 */
[----:B------:R-:W2:Y:S01]  /*0140*/  LDG.E.EL R6, desc[UR4][R6.64] ;  /* 0x0000000406067981 */ /* 0x000ea2000c2e1900 */
[----:B-1----:R-:W-:-:S05]  /*0150*/  IMAD.WIDE R4, R13, 0x4, R4 ;  /* 0x000000040d047825 */ /* 0x002fca00078e0204 */
[----:B------:R1:W2:Y:S01]  /*0160*/  LDG.E.EL R12, desc[UR4][R4.64] ;  /* 0x00000004040c7981 */ /* 0x0002a2000c2e1900 */
[----:B---3--:R-:W-:Y:S01]  /*0170*/  IMAD.WIDE R2, R0, 0x4, R2 ;  /* 0x0000000400027825 */ /* 0x008fe200078e0202 */
[----:B------:R-:W-:Y:S01]  /*0180*/  HFMA2.MMA R14, -RZ, RZ, 1.625, 0 ;  /* 0x3e800000ff0e7435 */ /* 0x000fe200000001ff */
[----:B-1----:R-:W1:Y:S04]  /*0190*/  LDC.64 R4, c[0x0][0x238] ;  /* 0x00008e00ff047b82 */ /* 0x002e680000000a00 */
[----:B------:R-:W3:Y:S01]  /*01a0*/  LDG.E.64 R2, desc[UR4][R2.64] ;  /* 0x0000000402027981 */ /* 0x000ee2000c1e1b00 */
[----:B----4-:R-:W-:-:S04]  /*01b0*/  IMAD.WIDE R8, R13, 0x4, R8 ;  /* 0x000000040d087825 */ /* 0x010fc800078e0208 */
[----:B-----5:R-:W-:Y:S02]  /*01c0*/  IMAD.WIDE R10, R13, 0x4, R10 ;  /* 0x000000040d0a7825 */ /* 0x020fe400078e020a */
[----:B------:R-:W4:Y:S04]  /*01d0*/  LDG.E.EL R8, desc[UR4][R8.64] ;  /* 0x0000000408087981 */ /* 0x000f28000c2e1900 */
[----:B------:R-:W4:Y:S01]  /*01e0*/  LDG.E.EL R11, desc[UR4][R10.64] ;  /* 0x000000040a0b7981 */ /* 0x000f22000c2e1900 */
[----:B-1----:R-:W-:-:S04]  /*01f0*/  IMAD.WIDE R4, R0, 0x4, R4 ;  /* 0x0000000400047825 */ /* 0x002fc800078e0204 */
[----:B--2---:R-:W-:-:S04]  /*0200*/  FADD R6, R6, 9.9999997473787516356e-06 ;  /* 0x3727c5ac06067421 */ /* 0x004fc80000000000 */
[----:B------:R-:W1:Y:S02]  /*0210*/  MUFU.SQRT R7, R6 ;  /* 0x0000000600077308 */ /* 0x000e640000002000 */
[C---:B-1----:R-:W-:Y:S02]  /*0220*/  FSETP.GT.AND P0, PT, R7.reuse, 8.50705917302346158658e+37, PT ;  /* 0x7e8000000700780b */ /* 0x042fe40003f04000 */
[----:B------:R-:W-:-:S11]  /*0230*/  FSETP.GEU.AND P1, PT, R7, 1.175494350822287508e-38, PT ;  /* 0x008000000700780b */ /* 0x000fd60003f2e000 */
[----:B------:R-:W-:-:S04]  /*0240*/  @P0 FMUL R7, R7, 0.25 ;  /* 0x3e80000007070820 */ /* 0x000fc80000400000 */
[----:B------:R-:W-:-:S06]  /*0250*/  @!P1 FMUL R7, R7, 16777216 ;  /* 0x4b80000007079820 */ /* 0x000fcc0000400000 */
[----:B------:R-:W1:Y:S01]  /*0260*/  MUFU.RCP R7, R7 ;  /* 0x0000000700077308 */ /* 0x000e620000001000 */
[----:B------:R-:W-:Y:S01]  /*0270*/  FSEL R14, R14, 1, P0 ;  /* 0x3f8000000e0e7808 */ /* 0x000fe20000000000 */
[----:B---3--:R-:W-:-:S04]  /*0280*/  FADD R2, R2, -R12 ;  /* 0x8000000c02027221 */ /* 0x008fc80000000000 */
[----:B------:R-:W-:Y:S01]  /*0290*/  @!P1 FMUL R14, R14, 16777216 ;  /* 0x4b8000000e0e9820 */ /* 0x000fe20000400000 */
[----:B------:R-:W-:-:S03]  /*02a0*/  FADD R3, R3, -R12 ;  /* 0x8000000c03037221 */ /* 0x000fc60000000000 */
[----:B-1----:R-:W-:-:S04]  /*02b0*/  FMUL R14, R7, R14 ;  /* 0x0000000e070e7220 */ /* 0x002fc80000400000 */
[-C--:B------:R-:W-:Y:S01]  /*02c0*/  FMUL R2, R2, R14.reuse ;  /* 0x0000000e02027220 */ /* 0x080fe20000400000 */
[----:B------:R-:W-:-:S03]  /*02d0*/  FMUL R14, R3, R14 ;  /* 0x0000000e030e7220 */ /* 0x000fc60000400000 */
[C-C-:B----4-:R-:W-:Y:S01]  /*02e0*/  FFMA R2, R8.reuse, R2, R11.reuse ;  /* 0x0000000208027223 */ /* 0x150fe2000000000b */
[----:B------:R-:W-:-:S04]  /*02f0*/  FFMA R14, R8, R14, R11 ;  /* 0x0000000e080e7223 */ /* 0x000fc8000000000b */
[----:B------:R-:W-:Y:S02]  /*0300*/  FSETP.GEU.AND P0, PT, R2, RZ, PT ;  /* 0x000000ff0200720b */ /* 0x000fe40003f0e000 */
[----:B------:R-:W-:Y:S02]  /*0310*/  FSETP.GEU.AND P1, PT, R14, RZ, PT ;  /* 0x000000ff0e00720b */ /* 0x000fe40003f2e000 */
[----:B------:R-:W-:Y:S02]  /*0320*/  FSEL R2, R2, RZ, P0 ;  /* 0x000000ff02027208 */ /* 0x000fe40000000000 */
[----:B------:R-:W-:-:S05]  /*0330*/  FSEL R3, R14, RZ, P1 ;  /* 0x000000ff0e037208 */ /* 0x000fca0000800000 */
[----:B------:R-:W-:Y:S01]  /*0340*/  STG.E.64 desc[UR4][R4.64], R2 ;  /* 0x0000000204007986 */ /* 0x000fe2000c101b04 */
[----:B------:R-:W-:Y:S05]  /*0350*/  EXIT ;  /* 0x000000000000794d */ /* 0x000fea0003800000 */
.L_x_0:
[----:B------:R-:W-:-:S00]  /*0360*/  BRA `(.L_x_0) ;  /* 0xfffffffc00fc7947 */ /* 0x000fc0000383ffff */
[----:B------:R-:W-:-:S00]  /*0370*/  NOP ;  /* 0x0000000000007918 */ /* 0x000fc00000000000 */
        /* <DEDUP_REMOVED lines=8> */
.L_x_1:


//--------------------- .nv.global.init           --------------------------
	.section	.nv.global.init,"aw",@progbits
.nv.global.init:
	.type		_$_str,@object
	.size		_$_str,(_$_str_$_2 - _$_str)
_$_str:
        /*0000*/ 	.byte	0x5f, 0x5f, 0x43, 0x55, 0x44, 0x41, 0x5f, 0x46, 0x54, 0x5a, 0x00
	.type		_$_str_$_2,@object
	.size		_$_str_$_2,(.L_1 - _$_str_$_2)
_$_str_$_2:
        /*000b*/ 	.byte	0x5f, 0x5f, 0x43, 0x55, 0x44, 0x41, 0x5f, 0x50, 0x52, 0x45, 0x43, 0x5f, 0x53, 0x51, 0x52, 0x54
        /*001b*/ 	.byte	0x00
.L_1:


//--------------------- .nv.constant0.triton_poi_fused__native_batch_norm_legit_no_training_relu_67 --------------------------
	.section	.nv.constant0.triton_poi_fused__native_batch_norm_legit_no_training_relu_67,"a",@progbits
	.sectionflags	@""
	.align	4
.nv.constant0.triton_poi_fused__native_batch_norm_legit_no_training_relu_67:
	.zero		580
